//
// Generated by NVIDIA NVVM Compiler
//
// Compiler Build ID: CL-36424714
// Cuda compilation tools, release 13.0, V13.0.88
// Based on NVVM 20.0.0
//

.version 9.0
.target sm_100
.address_size 64

	// .globl	_Z11test_kerneli
.extern .func  (.param .b32 func_retval0) vprintf
(
	.param .b64 vprintf_param_0,
	.param .b64 vprintf_param_1
)
;
.global .align 1 .b8 $str[30] = {77, 97, 110, 103, 108, 101, 100, 32, 107, 101, 114, 110, 101, 108, 32, 102, 117, 110, 99, 116, 105, 111, 110, 32, 99, 97, 108, 108, 10};
.global .align 1 .b8 $str$1[17] = {107, 101, 114, 110, 101, 108, 32, 99, 97, 108, 108, 58, 32, 37, 105, 10};

.visible .entry _Z11test_kerneli(
	.param .u32 _Z11test_kerneli_param_0
)
{
	.local .align 8 .b8 	__local_depot0[8];
	.reg .b64 	%SP;
	.reg .b64 	%SPL;
	.reg .b32 	%r<6>;
	.reg .b64 	%rd<7>;

	mov.u64 	%SPL, __local_depot0;
	cvta.local.u64 	%SP, %SPL;
	ld.param.u32 	%r1, [_Z11test_kerneli_param_0];
	add.u64 	%rd1, %SP, 0;
	add.u64 	%rd2, %SPL, 0;
	st.local.u32 	[%rd2], %r1;
	mov.u64 	%rd3, $str$1;
	cvta.global.u64 	%rd4, %rd3;
	{ // callseq 0, 0
	.param .b64 param0;
	st.param.b64 	[param0], %rd4;
	.param .b64 param1;
	st.param.b64 	[param1], %rd1;
	.param .b32 retval0;
	call.uni (retval0), 
	vprintf, 
	(
	param0, 
	param1
	);
	ld.param.b32 	%r2, [retval0];
	} // callseq 0
	mov.u64 	%rd5, $str;
	cvta.global.u64 	%rd6, %rd5;
	{ // callseq 1, 0
	.param .b64 param0;
	st.param.b64 	[param0], %rd6;
	.param .b64 param1;
	st.param.b64 	[param1], 0;
	.param .b32 retval0;
	call.uni (retval0), 
	vprintf, 
	(
	param0, 
	param1
	);
	ld.param.b32 	%r4, [retval0];
	} // callseq 1
	ret;

}


// ===== COMPILED SASS (sm_100) =====

	.target	sm_100

	.elftype	@"ET_EXEC"


//--------------------- .note.nv.tkinfo           --------------------------
	.section	.note.nv.tkinfo,"",@"SHT_NOTE"
	.sectionflags	@"SHF_NOTE_NV_TKINFO"
	.tkinfo
        /*0018*/ 	.word	0x00000002
        /*0030*/ 	.string	""
        /*0030*/ 	.string	"ptxas"
        /*0030*/ 	.string	"Cuda compilation tools, release 13.0, V13.0.88"
        /*0030*/ 	.string	"Build cuda_13.0.r13.0/compiler.36424714_0"
        /*0030*/ 	.string	"-arch sm_100 -m 64 "



//--------------------- .note.nv.cuinfo           --------------------------
	.section	.note.nv.cuinfo,"",@"SHT_NOTE"
	.sectionflags	@"SHF_NOTE_NV_CUINFO"
        /*0018*/ 	.short	0x0002
        /*001a*/ 	.short	0x0064
        /*001c*/ 	.short	0x0082
	.zero		2


//--------------------- .nv.info                  --------------------------
	.section	.nv.info,"",@"SHT_CUDA_INFO"
	.align	4


	//----- nvinfo : EIATTR_REGCOUNT
	.align		4
        /*0000*/ 	.byte	0x04, 0x2f
        /*0002*/ 	.short	(.L_3 - .L_2)
	.align		4
.L_2:
        /*0004*/ 	.word	index@(_Z11test_kerneli)
        /*0008*/ 	.word	0x00000018


	//----- nvinfo : EIATTR_FRAME_SIZE
	.align		4
.L_3:
        /*000c*/ 	.byte	0x04, 0x11
        /*000e*/ 	.short	(.L_5 - .L_4)
	.align		4
.L_4:
        /*0010*/ 	.word	index@(_Z11test_kerneli)
        /*0014*/ 	.word	0x00000008


	//----- nvinfo : EIATTR_MIN_STACK_SIZE
	.align		4
.L_5:
        /*0018*/ 	.byte	0x04, 0x12
        /*001a*/ 	.short	(.L_7 - .L_6)
	.align		4
.L_6:
        /*001c*/ 	.word	index@(_Z11test_kerneli)
        /*0020*/ 	.word	0x00000008
.L_7:


//--------------------- .nv.compat                --------------------------
	.section	.nv.compat,"",@"SHT_CUDA_COMPAT_INFO"
	.align	4
        /*0000*/ 	.byte	0x02, 0x09, 0x00, 0x00, 0x02, 0x02, 0x01, 0x00, 0x02, 0x05, 0x05, 0x00, 0x03, 0x07, 0x01, 0x01
        /*0010*/ 	.byte	0x02, 0x03, 0x00, 0x00, 0x02, 0x06, 0x01, 0x00, 0x04, 0x0b, 0x08, 0x00, 0x09, 0x00, 0x00, 0x00
        /*0020*/ 	.byte	0x00, 0x00, 0x00, 0x00


//--------------------- .nv.info._Z11test_kerneli --------------------------
	.section	.nv.info._Z11test_kerneli,"",@"SHT_CUDA_INFO"
	.sectionflags	@""
	.align	4


	//----- nvinfo : EIATTR_CUDA_API_VERSION
	.align		4
        /*0000*/ 	.byte	0x04, 0x37
        /*0002*/ 	.short	(.L_9 - .L_8)
.L_8:
        /*0004*/ 	.word	0x00000082


	//----- nvinfo : EIATTR_KPARAM_INFO
	.align		4
.L_9:
        /*0008*/ 	.byte	0x04, 0x17
        /*000a*/ 	.short	(.L_11 - .L_10)
.L_10:
        /*000c*/ 	.word	0x00000000
        /*0010*/ 	.short	0x0000
        /*0012*/ 	.short	0x0000
        /*0014*/ 	.byte	0x00, 0xf0, 0x11, 0x00


	//----- nvinfo : EIATTR_SPARSE_MMA_MASK
	.align		4
.L_11:
        /*0018*/ 	.byte	0x03, 0x50
        /*001a*/ 	.short	0x0000


	//----- nvinfo : EIATTR_MAXREG_COUNT
	.align		4
        /*001c*/ 	.byte	0x03, 0x1b
        /*001e*/ 	.short	0x00ff


	//----- nvinfo : EIATTR_EXTERNS
	.align		4
        /*0020*/ 	.byte	0x04, 0x0f
        /*0022*/ 	.short	(.L_13 - .L_12)


	//   ....[0]....
	.align		4
.L_12:
        /*0024*/ 	.word	index@(vprintf)


	//----- nvinfo : EIATTR_MERCURY_ISA_VERSION
	.align		4
.L_13:
        /*0028*/ 	.byte	0x03, 0x5f
        /*002a*/ 	.short	0x0101


	//----- nvinfo : EIATTR_VRC_CTA_INIT_COUNT
	.align		4
        /*002c*/ 	.byte	0x02, 0x4a
	.zero		1
	.zero		1


	//----- nvinfo : EIATTR_SYSCALL_OFFSETS
	.align		4
        /*0030*/ 	.byte	0x04, 0x46
        /*0032*/ 	.short	(.L_15 - .L_14)


	//   ....[0]....
.L_14:
        /*0034*/ 	.word	0x000000e0


	//   ....[1]....
        /*0038*/ 	.word	0x00000150


	//----- nvinfo : EIATTR_EXIT_INSTR_OFFSETS
	.align		4
.L_15:
        /*003c*/ 	.byte	0x04, 0x1c
        /*003e*/ 	.short	(.L_17 - .L_16)


	//   ....[0]....
.L_16:
        /*0040*/ 	.word	0x00000160


	//----- nvinfo : EIATTR_CBANK_PARAM_SIZE
	.align		4
.L_17:
        /*0044*/ 	.byte	0x03, 0x19
        /*0046*/ 	.short	0x0004


	//----- nvinfo : EIATTR_PARAM_CBANK
	.align		4
        /*0048*/ 	.byte	0x04, 0x0a
        /*004a*/ 	.short	(.L_19 - .L_18)
	.align		4
.L_18:
        /*004c*/ 	.word	index@(.nv.constant0._Z11test_kerneli)
        /*0050*/ 	.short	0x0380
        /*0052*/ 	.short	0x0004


	//----- nvinfo : EIATTR_SW_WAR
	.align		4
.L_19:
        /*0054*/ 	.byte	0x04, 0x36
        /*0056*/ 	.short	(.L_21 - .L_20)
.L_20:
        /*0058*/ 	.word	0x00000008
.L_21:


//--------------------- .nv.callgraph             --------------------------
	.section	.nv.callgraph,"",@"SHT_CUDA_CALLGRAPH"
	.align	4
	.sectionentsize	8
	.align		4
        /*0000*/ 	.word	0x00000000
	.align		4
        /*0004*/ 	.word	0xffffffff
	.align		4
        /*0008*/ 	.word	index@(_Z11test_kerneli)
	.align		4
        /*000c*/ 	.word	index@(vprintf)
	.align		4
        /*0010*/ 	.word	0x00000000
	.align		4
        /*0014*/ 	.word	0xfffffffe
	.align		4
        /*0018*/ 	.word	0x00000000
	.align		4
        /*001c*/ 	.word	0xfffffffd
	.align		4
        /*0020*/ 	.word	0x00000000
	.align		4
        /*0024*/ 	.word	0xfffffffc


//--------------------- .nv.constant4             --------------------------
	.section	.nv.constant4,"a",@progbits
	.align	8
	.align		8
.nv.constant4:
        /*0000*/ 	.dword	vprintf
	.align		8
        /*0008*/ 	.dword	$str
	.align		8
        /*0010*/ 	.dword	$str$1


//--------------------- .text._Z11test_kerneli    --------------------------
	.section	.text._Z11test_kerneli,"ax",@progbits
	.align	128
        .global         _Z11test_kerneli
        .type           _Z11test_kerneli,@function
        .size           _Z11test_kerneli,(.L_x_3 - _Z11test_kerneli)
        .other          _Z11test_kerneli,@"STO_CUDA_ENTRY STV_DEFAULT"
_Z11test_kerneli:
.text._Z11test_kerneli:
[----:B------:R-:W0:Y:S08]  /*0000*/  LDC R1, c[0x0][0x37c] ;  /* 0x0000df00ff017b82 */ /* 0x000e300000000800 */
[----:B------:R-:W1:Y:S01]  /*0010*/  LDC R0, c[0x0][0x380] ;  /* 0x0000e000ff007b82 */ /* 0x000e620000000800 */
[----:B0-----:R-:W-:Y:S01]  /*0020*/  VIADD R1, R1, 0xfffffff8 ;  /* 0xfffffff801017836 */ /* 0x001fe20000000000 */
[----:B------:R-:W-:Y:S01]  /*0030*/  MOV R2, 0x0 ;  /* 0x0000000000027802 */ /* 0x000fe20000000f00 */
[----:B------:R-:W0:Y:S01]  /*0040*/  LDCU UR4, c[0x0][0x2f8] ;  /* 0x00005f00ff0477ac */ /* 0x000e220008000800 */
[----:B------:R-:W2:Y:S04]  /*0050*/  LDCU.64 UR6, c[0x4][0x10] ;  /* 0x01000200ff0677ac */ /* 0x000ea80008000a00 */
[----:B------:R3:W4:Y:S01]  /*0060*/  LDC.64 R8, c[0x4][R2] ;  /* 0x0100000002087b82 */ /* 0x0007220000000a00 */
[----:B------:R-:W5:Y:S01]  /*0070*/  LDCU UR5, c[0x0][0x2fc] ;  /* 0x00005f80ff0577ac */ /* 0x000f620008000800 */
[----:B0-----:R-:W-:Y:S01]  /*0080*/  IADD3 R6, P0, PT, R1, UR4, RZ ;  /* 0x0000000401067c10 */ /* 0x001fe2000ff1e0ff */
[----:B-1----:R3:W-:Y:S01]  /*0090*/  STL [R1], R0 ;  /* 0x0000000001007387 */ /* 0x0027e20000100800 */
[----:B--2---:R-:W-:-:S02]  /*00a0*/  IMAD.U32 R4, RZ, RZ, UR6 ;  /* 0x00000006ff047e24 */ /* 0x004fc4000f8e00ff */
[----:B------:R-:W-:Y:S01]  /*00b0*/  IMAD.U32 R5, RZ, RZ, UR7 ;  /* 0x00000007ff057e24 */ /* 0x000fe2000f8e00ff */
[----:B-----5:R-:W-:-:S08]  /*00c0*/  IADD3.X R7, PT, PT, RZ, UR5, RZ, P0, !PT ;  /* 0x00000005ff077c10 */ /* 0x020fd000087fe4ff */
[----:B------:R-:W-:-:S07]  /*00d0*/  LEPC R20, `(.L_x_0) ;  /* 0x000000001014794e */ /* 0x000fce0000000000 */
[----:B---34-:R-:W-:Y:S05]  /*00e0*/  CALL.ABS.NOINC R8 ;  /* 0x0000000008007343 */ /* 0x018fea0003c00000 */
.L_x_0:
[----:B------:R-:W0:Y:S01]  /*00f0*/  LDC.64 R2, c[0x4][R2] ;  /* 0x0100000002027b82 */ /* 0x000e220000000a00 */
[----:B------:R-:W1:Y:S01]  /*0100*/  LDCU.64 UR4, c[0x4][0x8] ;  /* 0x01000100ff0477ac */ /* 0x000e620008000a00 */
[----:B------:R-:W-:Y:S01]  /*0110*/  CS2R R6, SRZ ;  /* 0x0000000000067805 */ /* 0x000fe2000001ff00 */
[----:B-1----:R-:W-:Y:S01]  /*0120*/  IMAD.U32 R4, RZ, RZ, UR4 ;  /* 0x00000004ff047e24 */ /* 0x002fe2000f8e00ff */
[----:B------:R-:W-:-:S07]  /*0130*/  MOV R5, UR5 ;  /* 0x0000000500057c02 */ /* 0x000fce0008000f00 */
[----:B------:R-:W-:-:S07]  /*0140*/  LEPC R20, `(.L_x_1) ;  /* 0x000000001014794e */ /* 0x000fce0000000000 */
[----:B0-----:R-:W-:Y:S05]  /*0150*/  CALL.ABS.NOINC R2 ;  /* 0x0000000002007343 */ /* 0x001fea0003c00000 */
.L_x_1:
[----:B------:R-:W-:Y:S05]  /*0160*/  EXIT ;  /* 0x000000000000794d */ /* 0x000fea0003800000 */
.L_x_2:
[----:B------:R-:W-:-:S00]  /*0170*/  BRA `(.L_x_2) ;  /* 0xfffffffc00fc7947 */ /* 0x000fc0000383ffff */
[----:B------:R-:W-:-:S00]  /*0180*/  NOP ;  /* 0x0000000000007918 */ /* 0x000fc00000000000 */
[----:B------:R-:W-:-:S00]  /*0190*/  NOP ;  /* 0x0000000000007918 */ /* 0x000fc00000000000 */
[----:B------:R-:W-:-:S00]  /*01a0*/  NOP ;  /* 0x0000000000007918 */ /* 0x000fc00000000000 */
[----:B------:R-:W-:-:S00]  /*01b0*/  NOP ;  /* 0x0000000000007918 */ /* 0x000fc00000000000 */
[----:B------:R-:W-:-:S00]  /*01c0*/  NOP ;  /* 0x0000000000007918 */ /* 0x000fc00000000000 */
[----:B------:R-:W-:-:S00]  /*01d0*/  NOP ;  /* 0x0000000000007918 */ /* 0x000fc00000000000 */
[----:B------:R-:W-:-:S00]  /*01e0*/  NOP ;  /* 0x0000000000007918 */ /* 0x000fc00000000000 */
[----:B------:R-:W-:-:S00]  /*01f0*/  NOP ;  /* 0x0000000000007918 */ /* 0x000fc00000000000 */
.L_x_3:


//--------------------- .nv.global.init           --------------------------
	.section	.nv.global.init,"aw",@progbits
.nv.global.init:
	.type		$str$1,@object
	.size		$str$1,($str - $str$1)
$str$1:
        /*0000*/ 	.byte	0x6b, 0x65, 0x72, 0x6e, 0x65, 0x6c, 0x20, 0x63, 0x61, 0x6c, 0x6c, 0x3a, 0x20, 0x25, 0x69, 0x0a
        /*0010*/ 	.byte	0x00
	.type		$str,@object
	.size		$str,(.L_0 - $str)
$str:
        /*0011*/ 	.byte	0x4d, 0x61, 0x6e, 0x67, 0x6c, 0x65, 0x64, 0x20, 0x6b, 0x65, 0x72, 0x6e, 0x65, 0x6c, 0x20, 0x66
        /*0021*/ 	.byte	0x75, 0x6e, 0x63, 0x74, 0x69, 0x6f, 0x6e, 0x20, 0x63, 0x61, 0x6c, 0x6c, 0x0a, 0x00
.L_0:


//--------------------- .nv.shared.reserved.0     --------------------------
	.section	.nv.shared.reserved.0,"aw",@nobits
	.weak		__nv_reservedSMEM_offset_0_alias
	.size		__nv_reservedSMEM_offset_0_alias, 0, 64
	.other		__nv_reservedSMEM_offset_0_alias,@"STO_CUDA_RESERVED_SHARED STV_DEFAULT"
__nv_reservedSMEM_offset_0_alias:
	.zero		0
	.zero		64


//--------------------- .nv.constant0._Z11test_kerneli --------------------------
	.section	.nv.constant0._Z11test_kerneli,"a",@progbits
	.sectionflags	@""
	.align	4
.nv.constant0._Z11test_kerneli:
	.zero		900


//--------------------- SYMBOLS --------------------------

	.type		.nv.reservedSmem.offset0,@object
	.size		.nv.reservedSmem.offset0,0x4
	.type		vprintf,@function
